//
// Generated by NVIDIA NVVM Compiler
//
// Compiler Build ID: CL-36424714
// Cuda compilation tools, release 13.0, V13.0.88
// Based on NVVM 20.0.0
//

.version 9.0
.target sm_100
.address_size 64

	// .globl	_Z8kvecsum1Pji

.visible .entry _Z8kvecsum1Pji(
	.param .u64 .ptr .align 1 _Z8kvecsum1Pji_param_0,
	.param .u32 _Z8kvecsum1Pji_param_1
)
{
	.reg .pred 	%p<4>;
	.reg .b32 	%r<9>;
	.reg .b64 	%rd<7>;

	ld.param.u64 	%rd2, [_Z8kvecsum1Pji_param_0];
	ld.param.u32 	%r8, [_Z8kvecsum1Pji_param_1];
	mov.u32 	%r1, %tid.x;
	setp.lt.s32 	%p1, %r8, 2;
	@%p1 bra 	$L__BB0_5;
	cvta.to.global.u64 	%rd3, %rd2;
	mul.wide.u32 	%rd4, %r1, 4;
	add.s64 	%rd1, %rd3, %rd4;
$L__BB0_2:
	shr.u32 	%r3, %r8, 1;
	setp.ge.u32 	%p2, %r1, %r3;
	@%p2 bra 	$L__BB0_4;
	mul.wide.u32 	%rd5, %r3, 4;
	add.s64 	%rd6, %rd1, %rd5;
	ld.global.u32 	%r5, [%rd6];
	ld.global.u32 	%r6, [%rd1];
	add.s32 	%r7, %r6, %r5;
	st.global.u32 	[%rd1], %r7;
$L__BB0_4:
	bar.sync 	0;
	setp.gt.u32 	%p3, %r8, 3;
	mov.u32 	%r8, %r3;
	@%p3 bra 	$L__BB0_2;
$L__BB0_5:
	ret;

}


// ===== COMPILED SASS (sm_100) =====

	.target	sm_100

	.elftype	@"ET_EXEC"


//--------------------- .note.nv.tkinfo           --------------------------
	.section	.note.nv.tkinfo,"",@"SHT_NOTE"
	.sectionflags	@"SHF_NOTE_NV_TKINFO"
	.tkinfo
        /*0018*/ 	.word	0x00000002
        /*0030*/ 	.string	""
        /*0030*/ 	.string	"ptxas"
        /*0030*/ 	.string	"Cuda compilation tools, release 13.0, V13.0.88"
        /*0030*/ 	.string	"Build cuda_13.0.r13.0/compiler.36424714_0"
        /*0030*/ 	.string	"-arch sm_100 -m 64 "



//--------------------- .note.nv.cuinfo           --------------------------
	.section	.note.nv.cuinfo,"",@"SHT_NOTE"
	.sectionflags	@"SHF_NOTE_NV_CUINFO"
        /*0018*/ 	.short	0x0002
        /*001a*/ 	.short	0x0064
        /*001c*/ 	.short	0x0082
	.zero		2


//--------------------- .nv.info                  --------------------------
	.section	.nv.info,"",@"SHT_CUDA_INFO"
	.align	4


	//----- nvinfo : EIATTR_REGCOUNT
	.align		4
        /*0000*/ 	.byte	0x04, 0x2f
        /*0002*/ 	.short	(.L_1 - .L_0)
	.align		4
.L_0:
        /*0004*/ 	.word	index@(_Z8kvecsum1Pji)
        /*0008*/ 	.word	0x0000000c


	//----- nvinfo : EIATTR_FRAME_SIZE
	.align		4
.L_1:
        /*000c*/ 	.byte	0x04, 0x11
        /*000e*/ 	.short	(.L_3 - .L_2)
	.align		4
.L_2:
        /*0010*/ 	.word	index@(_Z8kvecsum1Pji)
        /*0014*/ 	.word	0x00000000


	//----- nvinfo : EIATTR_MIN_STACK_SIZE
	.align		4
.L_3:
        /*0018*/ 	.byte	0x04, 0x12
        /*001a*/ 	.short	(.L_5 - .L_4)
	.align		4
.L_4:
        /*001c*/ 	.word	index@(_Z8kvecsum1Pji)
        /*0020*/ 	.word	0x00000000
.L_5:


//--------------------- .nv.compat                --------------------------
	.section	.nv.compat,"",@"SHT_CUDA_COMPAT_INFO"
	.align	4
        /*0000*/ 	.byte	0x02, 0x09, 0x00, 0x00, 0x02, 0x02, 0x01, 0x00, 0x02, 0x05, 0x05, 0x00, 0x03, 0x07, 0x01, 0x01
        /*0010*/ 	.byte	0x02, 0x03, 0x00, 0x00, 0x02, 0x06, 0x01, 0x00, 0x04, 0x0b, 0x08, 0x00, 0x09, 0x00, 0x00, 0x00
        /*0020*/ 	.byte	0x00, 0x00, 0x00, 0x00


//--------------------- .nv.info._Z8kvecsum1Pji   --------------------------
	.section	.nv.info._Z8kvecsum1Pji,"",@"SHT_CUDA_INFO"
	.sectionflags	@""
	.align	4


	//----- nvinfo : EIATTR_CUDA_API_VERSION
	.align		4
        /*0000*/ 	.byte	0x04, 0x37
        /*0002*/ 	.short	(.L_7 - .L_6)
.L_6:
        /*0004*/ 	.word	0x00000082


	//----- nvinfo : EIATTR_KPARAM_INFO
	.align		4
.L_7:
        /*0008*/ 	.byte	0x04, 0x17
        /*000a*/ 	.short	(.L_9 - .L_8)
.L_8:
        /*000c*/ 	.word	0x00000000
        /*0010*/ 	.short	0x0001
        /*0012*/ 	.short	0x0008
        /*0014*/ 	.byte	0x00, 0xf0, 0x11, 0x00


	//----- nvinfo : EIATTR_KPARAM_INFO
	.align		4
.L_9:
        /*0018*/ 	.byte	0x04, 0x17
        /*001a*/ 	.short	(.L_11 - .L_10)
.L_10:
        /*001c*/ 	.word	0x00000000
        /*0020*/ 	.short	0x0000
        /*0022*/ 	.short	0x0000
        /*0024*/ 	.byte	0x00, 0xf5, 0x21, 0x00


	//----- nvinfo : EIATTR_SPARSE_MMA_MASK
	.align		4
.L_11:
        /*0028*/ 	.byte	0x03, 0x50
        /*002a*/ 	.short	0x0000


	//----- nvinfo : EIATTR_MAXREG_COUNT
	.align		4
        /*002c*/ 	.byte	0x03, 0x1b
        /*002e*/ 	.short	0x00ff


	//----- nvinfo : EIATTR_NUM_BARRIERS
	.align		4
        /*0030*/ 	.byte	0x02, 0x4c
        /*0032*/ 	.byte	0x01
	.zero		1


	//----- nvinfo : EIATTR_MERCURY_ISA_VERSION
	.align		4
        /*0034*/ 	.byte	0x03, 0x5f
        /*0036*/ 	.short	0x0101


	//----- nvinfo : EIATTR_VRC_CTA_INIT_COUNT
	.align		4
        /*0038*/ 	.byte	0x02, 0x4a
	.zero		1
	.zero		1


	//----- nvinfo : EIATTR_EXIT_INSTR_OFFSETS
	.align		4
        /*003c*/ 	.byte	0x04, 0x1c
        /*003e*/ 	.short	(.L_13 - .L_12)


	//   ....[0]....
.L_12:
        /*0040*/ 	.word	0x00000030


	//   ....[1]....
        /*0044*/ 	.word	0x00000180


	//----- nvinfo : EIATTR_CRS_STACK_SIZE
	.align		4
.L_13:
        /*0048*/ 	.byte	0x04, 0x1e
        /*004a*/ 	.short	(.L_15 - .L_14)
.L_14:
        /*004c*/ 	.word	0x00000000


	//----- nvinfo : EIATTR_CBANK_PARAM_SIZE
	.align		4
.L_15:
        /*0050*/ 	.byte	0x03, 0x19
        /*0052*/ 	.short	0x000c


	//----- nvinfo : EIATTR_PARAM_CBANK
	.align		4
        /*0054*/ 	.byte	0x04, 0x0a
        /*0056*/ 	.short	(.L_17 - .L_16)
	.align		4
.L_16:
        /*0058*/ 	.word	index@(.nv.constant0._Z8kvecsum1Pji)
        /*005c*/ 	.short	0x0380
        /*005e*/ 	.short	0x000c


	//----- nvinfo : EIATTR_SW_WAR
	.align		4
.L_17:
        /*0060*/ 	.byte	0x04, 0x36
        /*0062*/ 	.short	(.L_19 - .L_18)
.L_18:
        /*0064*/ 	.word	0x00000008
.L_19:


//--------------------- .nv.callgraph             --------------------------
	.section	.nv.callgraph,"",@"SHT_CUDA_CALLGRAPH"
	.align	4
	.sectionentsize	8
	.align		4
        /*0000*/ 	.word	0x00000000
	.align		4
        /*0004*/ 	.word	0xffffffff
	.align		4
        /*0008*/ 	.word	0x00000000
	.align		4
        /*000c*/ 	.word	0xfffffffe
	.align		4
        /*0010*/ 	.word	0x00000000
	.align		4
        /*0014*/ 	.word	0xfffffffd
	.align		4
        /*0018*/ 	.word	0x00000000
	.align		4
        /*001c*/ 	.word	0xfffffffc


//--------------------- .text._Z8kvecsum1Pji      --------------------------
	.section	.text._Z8kvecsum1Pji,"ax",@progbits
	.align	128
        .global         _Z8kvecsum1Pji
        .type           _Z8kvecsum1Pji,@function
        .size           _Z8kvecsum1Pji,(.L_x_4 - _Z8kvecsum1Pji)
        .other          _Z8kvecsum1Pji,@"STO_CUDA_ENTRY STV_DEFAULT"
_Z8kvecsum1Pji:
.text._Z8kvecsum1Pji:
[----:B------:R-:W-:Y:S08]  /*0000*/  LDC R1, c[0x0][0x37c] ;  /* 0x0000df00ff017b82 */ /* 0x000ff00000000800 */
[----:B------:R-:W0:Y:S02]  /*0010*/  LDC R0, c[0x0][0x388] ;  /* 0x0000e200ff007b82 */ /* 0x000e240000000800 */
[----:B0-----:R-:W-:-:S13]  /*0020*/  ISETP.GE.AND P0, PT, R0, 0x2, PT ;  /* 0x000000020000780c */ /* 0x001fda0003f06270 */
[----:B------:R-:W-:Y:S05]  /*0030*/  @!P0 EXIT ;  /* 0x000000000000894d */ /* 0x000fea0003800000 */
[----:B------:R-:W0:Y:S01]  /*0040*/  S2R R9, SR_TID.X ;  /* 0x0000000000097919 */ /* 0x000e220000002100 */
[----:B------:R-:W0:Y:S01]  /*0050*/  LDC.64 R2, c[0x0][0x380] ;  /* 0x0000e000ff027b82 */ /* 0x000e220000000a00 */
[----:B------:R-:W1:Y:S01]  /*0060*/  LDCU UR6, c[0x0][0x388] ;  /* 0x00007100ff0677ac */ /* 0x000e620008000800 */
[----:B------:R-:W2:Y:S01]  /*0070*/  LDCU.64 UR4, c[0x0][0x358] ;  /* 0x00006b00ff0477ac */ /* 0x000ea20008000a00 */
[----:B-1----:R-:W-:Y:S02]  /*0080*/  IMAD.U32 R0, RZ, RZ, UR6 ;  /* 0x00000006ff007e24 */ /* 0x002fe4000f8e00ff */
[----:B0-2---:R-:W-:-:S07]  /*0090*/  IMAD.WIDE.U32 R2, R9, 0x4, R2 ;  /* 0x0000000409027825 */ /* 0x005fce00078e0002 */
.L_x_2:
[----:B------:R-:W-:Y:S01]  /*00a0*/  SHF.R.U32.HI R6, RZ, 0x1, R0 ;  /* 0x00000001ff067819 */ /* 0x000fe20000011600 */
[----:B------:R-:W-:Y:S03]  /*00b0*/  BSSY.RECONVERGENT B0, `(.L_x_0) ;  /* 0x0000008000007945 */ /* 0x000fe60003800200 */
[----:B------:R-:W-:-:S13]  /*00c0*/  ISETP.GE.U32.AND P0, PT, R9, R6, PT ;  /* 0x000000060900720c */ /* 0x000fda0003f06070 */
[----:B0-----:R-:W-:Y:S05]  /*00d0*/  @P0 BRA `(.L_x_1) ;  /* 0x0000000000140947 */ /* 0x001fea0003800000 */
[----:B------:R-:W-:Y:S01]  /*00e0*/  IMAD.WIDE.U32 R4, R6, 0x4, R2 ;  /* 0x0000000406047825 */ /* 0x000fe200078e0002 */
[----:B------:R-:W2:Y:S05]  /*00f0*/  LDG.E R7, desc[UR4][R2.64] ;  /* 0x0000000402077981 */ /* 0x000eaa000c1e1900 */
[----:B------:R-:W2:Y:S02]  /*0100*/  LDG.E R4, desc[UR4][R4.64] ;  /* 0x0000000404047981 */ /* 0x000ea4000c1e1900 */
[----:B--2---:R-:W-:-:S05]  /*0110*/  IADD3 R7, PT, PT, R4, R7, RZ ;  /* 0x0000000704077210 */ /* 0x004fca0007ffe0ff */
[----:B------:R0:W-:Y:S02]  /*0120*/  STG.E desc[UR4][R2.64], R7 ;  /* 0x0000000702007986 */ /* 0x0001e4000c101904 */
.L_x_1:
[----:B------:R-:W-:Y:S05]  /*0130*/  BSYNC.RECONVERGENT B0 ;  /* 0x0000000000007941 */ /* 0x000fea0003800200 */
.L_x_0:
[----:B------:R-:W-:Y:S01]  /*0140*/  BAR.SYNC.DEFER_BLOCKING 0x0 ;  /* 0x0000000000007b1d */ /* 0x000fe20000010000 */
[----:B------:R-:W-:Y:S01]  /*0150*/  ISETP.GT.U32.AND P0, PT, R0, 0x3, PT ;  /* 0x000000030000780c */ /* 0x000fe20003f04070 */
[----:B------:R-:W-:-:S12]  /*0160*/  IMAD.MOV.U32 R0, RZ, RZ, R6 ;  /* 0x000000ffff007224 */ /* 0x000fd800078e0006 */
[----:B------:R-:W-:Y:S05]  /*0170*/  @P0 BRA `(.L_x_2) ;  /* 0xfffffffc00c80947 */ /* 0x000fea000383ffff */
[----:B------:R-:W-:Y:S05]  /*0180*/  EXIT ;  /* 0x000000000000794d */ /* 0x000fea0003800000 */
.L_x_3:
[----:B------:R-:W-:-:S00]  /*0190*/  BRA `(.L_x_3) ;  /* 0xfffffffc00fc7947 */ /* 0x000fc0000383ffff */
[----:B------:R-:W-:-:S00]  /*01a0*/  NOP ;  /* 0x0000000000007918 */ /* 0x000fc00000000000 */
        /* <DEDUP_REMOVED lines=13> */
.L_x_4:


//--------------------- .nv.shared.reserved.0     --------------------------
	.section	.nv.shared.reserved.0,"aw",@nobits
	.weak		__nv_reservedSMEM_offset_0_alias
	.size		__nv_reservedSMEM_offset_0_alias, 0, 64
	.other		__nv_reservedSMEM_offset_0_alias,@"STO_CUDA_RESERVED_SHARED STV_DEFAULT"
__nv_reservedSMEM_offset_0_alias:
	.zero		0
	.zero		64


//--------------------- .nv.constant0._Z8kvecsum1Pji --------------------------
	.section	.nv.constant0._Z8kvecsum1Pji,"a",@progbits
	.sectionflags	@""
	.align	4
.nv.constant0._Z8kvecsum1Pji:
	.zero		908


//--------------------- SYMBOLS --------------------------

	.type		.nv.reservedSmem.offset0,@object
	.size		.nv.reservedSmem.offset0,0x4
